//
// Generated by NVIDIA NVVM Compiler
//
// Compiler Build ID: CL-36424714
// Cuda compilation tools, release 13.0, V13.0.88
// Based on NVVM 20.0.0
//

.version 9.0
.target sm_100
.address_size 64

	// .globl	_Z8multiplePfS_S_

.visible .entry _Z8multiplePfS_S_(
	.param .u64 .ptr .align 1 _Z8multiplePfS_S__param_0,
	.param .u64 .ptr .align 1 _Z8multiplePfS_S__param_1,
	.param .u64 .ptr .align 1 _Z8multiplePfS_S__param_2
)
{
	.reg .b32 	%r<13>;
	.reg .b32 	%f<10>;
	.reg .b64 	%rd<13>;

	ld.param.u64 	%rd1, [_Z8multiplePfS_S__param_0];
	ld.param.u64 	%rd2, [_Z8multiplePfS_S__param_1];
	ld.param.u64 	%rd3, [_Z8multiplePfS_S__param_2];
	cvta.to.global.u64 	%rd4, %rd3;
	mov.u32 	%r1, %tid.x;
	mov.u32 	%r2, %ntid.x;
	mov.u32 	%r3, %ctaid.x;
	mad.lo.s32 	%r4, %r2, %r3, %r1;
	mov.u32 	%r5, %tid.y;
	mov.u32 	%r6, %ntid.y;
	mov.u32 	%r7, %ctaid.y;
	mad.lo.s32 	%r8, %r6, %r7, %r5;
	shl.b32 	%r9, %r4, 1;
	add.s32 	%r10, %r9, %r8;
	mul.wide.s32 	%rd5, %r10, 4;
	add.s64 	%rd6, %rd4, %rd5;
	mov.b32 	%r11, 0;
	st.global.u32 	[%rd6], %r11;
	mul.lo.s32 	%r12, %r4, 3;
	cvta.to.global.u64 	%rd7, %rd1;
	cvta.to.global.u64 	%rd8, %rd2;
	mul.wide.s32 	%rd9, %r12, 4;
	add.s64 	%rd10, %rd7, %rd9;
	ld.global.f32 	%f1, [%rd10];
	mul.wide.u32 	%rd11, %r8, 4;
	add.s64 	%rd12, %rd8, %rd11;
	ld.global.f32 	%f2, [%rd12];
	fma.rn.f32 	%f3, %f1, %f2, 0f00000000;
	st.global.f32 	[%rd6], %f3;
	ld.global.f32 	%f4, [%rd10+4];
	ld.global.f32 	%f5, [%rd12+8];
	fma.rn.f32 	%f6, %f4, %f5, %f3;
	st.global.f32 	[%rd6], %f6;
	ld.global.f32 	%f7, [%rd10+8];
	ld.global.f32 	%f8, [%rd12+16];
	fma.rn.f32 	%f9, %f7, %f8, %f6;
	st.global.f32 	[%rd6], %f9;
	ret;

}


// ===== COMPILED SASS (sm_100) =====

	.target	sm_100

	.elftype	@"ET_EXEC"


//--------------------- .note.nv.tkinfo           --------------------------
	.section	.note.nv.tkinfo,"",@"SHT_NOTE"
	.sectionflags	@"SHF_NOTE_NV_TKINFO"
	.tkinfo
        /*0018*/ 	.word	0x00000002
        /*0030*/ 	.string	""
        /*0030*/ 	.string	"ptxas"
        /*0030*/ 	.string	"Cuda compilation tools, release 13.0, V13.0.88"
        /*0030*/ 	.string	"Build cuda_13.0.r13.0/compiler.36424714_0"
        /*0030*/ 	.string	"-arch sm_100 -m 64 "



//--------------------- .note.nv.cuinfo           --------------------------
	.section	.note.nv.cuinfo,"",@"SHT_NOTE"
	.sectionflags	@"SHF_NOTE_NV_CUINFO"
        /*0018*/ 	.short	0x0002
        /*001a*/ 	.short	0x0064
        /*001c*/ 	.short	0x0082
	.zero		2


//--------------------- .nv.info                  --------------------------
	.section	.nv.info,"",@"SHT_CUDA_INFO"
	.align	4


	//----- nvinfo : EIATTR_REGCOUNT
	.align		4
        /*0000*/ 	.byte	0x04, 0x2f
        /*0002*/ 	.short	(.L_1 - .L_0)
	.align		4
.L_0:
        /*0004*/ 	.word	index@(_Z8multiplePfS_S_)
        /*0008*/ 	.word	0x00000010


	//----- nvinfo : EIATTR_FRAME_SIZE
	.align		4
.L_1:
        /*000c*/ 	.byte	0x04, 0x11
        /*000e*/ 	.short	(.L_3 - .L_2)
	.align		4
.L_2:
        /*0010*/ 	.word	index@(_Z8multiplePfS_S_)
        /*0014*/ 	.word	0x00000000


	//----- nvinfo : EIATTR_MIN_STACK_SIZE
	.align		4
.L_3:
        /*0018*/ 	.byte	0x04, 0x12
        /*001a*/ 	.short	(.L_5 - .L_4)
	.align		4
.L_4:
        /*001c*/ 	.word	index@(_Z8multiplePfS_S_)
        /*0020*/ 	.word	0x00000000
.L_5:


//--------------------- .nv.compat                --------------------------
	.section	.nv.compat,"",@"SHT_CUDA_COMPAT_INFO"
	.align	4
        /*0000*/ 	.byte	0x02, 0x09, 0x00, 0x00, 0x02, 0x02, 0x01, 0x00, 0x02, 0x05, 0x05, 0x00, 0x03, 0x07, 0x01, 0x01
        /*0010*/ 	.byte	0x02, 0x03, 0x00, 0x00, 0x02, 0x06, 0x01, 0x00, 0x04, 0x0b, 0x08, 0x00, 0x09, 0x00, 0x00, 0x00
        /*0020*/ 	.byte	0x00, 0x00, 0x00, 0x00


//--------------------- .nv.info._Z8multiplePfS_S_ --------------------------
	.section	.nv.info._Z8multiplePfS_S_,"",@"SHT_CUDA_INFO"
	.sectionflags	@""
	.align	4


	//----- nvinfo : EIATTR_CUDA_API_VERSION
	.align		4
        /*0000*/ 	.byte	0x04, 0x37
        /*0002*/ 	.short	(.L_7 - .L_6)
.L_6:
        /*0004*/ 	.word	0x00000082


	//----- nvinfo : EIATTR_KPARAM_INFO
	.align		4
.L_7:
        /*0008*/ 	.byte	0x04, 0x17
        /*000a*/ 	.short	(.L_9 - .L_8)
.L_8:
        /*000c*/ 	.word	0x00000000
        /*0010*/ 	.short	0x0002
        /*0012*/ 	.short	0x0010
        /*0014*/ 	.byte	0x00, 0xf5, 0x21, 0x00


	//----- nvinfo : EIATTR_KPARAM_INFO
	.align		4
.L_9:
        /*0018*/ 	.byte	0x04, 0x17
        /*001a*/ 	.short	(.L_11 - .L_10)
.L_10:
        /*001c*/ 	.word	0x00000000
        /*0020*/ 	.short	0x0001
        /*0022*/ 	.short	0x0008
        /*0024*/ 	.byte	0x00, 0xf5, 0x21, 0x00


	//----- nvinfo : EIATTR_KPARAM_INFO
	.align		4
.L_11:
        /*0028*/ 	.byte	0x04, 0x17
        /*002a*/ 	.short	(.L_13 - .L_12)
.L_12:
        /*002c*/ 	.word	0x00000000
        /*0030*/ 	.short	0x0000
        /*0032*/ 	.short	0x0000
        /*0034*/ 	.byte	0x00, 0xf5, 0x21, 0x00


	//----- nvinfo : EIATTR_SPARSE_MMA_MASK
	.align		4
.L_13:
        /*0038*/ 	.byte	0x03, 0x50
        /*003a*/ 	.short	0x0000


	//----- nvinfo : EIATTR_MAXREG_COUNT
	.align		4
        /*003c*/ 	.byte	0x03, 0x1b
        /*003e*/ 	.short	0x00ff


	//----- nvinfo : EIATTR_MERCURY_ISA_VERSION
	.align		4
        /*0040*/ 	.byte	0x03, 0x5f
        /*0042*/ 	.short	0x0101


	//----- nvinfo : EIATTR_VRC_CTA_INIT_COUNT
	.align		4
        /*0044*/ 	.byte	0x02, 0x4a
	.zero		1
	.zero		1


	//----- nvinfo : EIATTR_EXIT_INSTR_OFFSETS
	.align		4
        /*0048*/ 	.byte	0x04, 0x1c
        /*004a*/ 	.short	(.L_15 - .L_14)


	//   ....[0]....
.L_14:
        /*004c*/ 	.word	0x000001f0


	//----- nvinfo : EIATTR_CBANK_PARAM_SIZE
	.align		4
.L_15:
        /*0050*/ 	.byte	0x03, 0x19
        /*0052*/ 	.short	0x0018


	//----- nvinfo : EIATTR_PARAM_CBANK
	.align		4
        /*0054*/ 	.byte	0x04, 0x0a
        /*0056*/ 	.short	(.L_17 - .L_16)
	.align		4
.L_16:
        /*0058*/ 	.word	index@(.nv.constant0._Z8multiplePfS_S_)
        /*005c*/ 	.short	0x0380
        /*005e*/ 	.short	0x0018


	//----- nvinfo : EIATTR_SW_WAR
	.align		4
.L_17:
        /*0060*/ 	.byte	0x04, 0x36
        /*0062*/ 	.short	(.L_19 - .L_18)
.L_18:
        /*0064*/ 	.word	0x00000008
.L_19:


//--------------------- .nv.callgraph             --------------------------
	.section	.nv.callgraph,"",@"SHT_CUDA_CALLGRAPH"
	.align	4
	.sectionentsize	8
	.align		4
        /*0000*/ 	.word	0x00000000
	.align		4
        /*0004*/ 	.word	0xffffffff
	.align		4
        /*0008*/ 	.word	0x00000000
	.align		4
        /*000c*/ 	.word	0xfffffffe
	.align		4
        /*0010*/ 	.word	0x00000000
	.align		4
        /*0014*/ 	.word	0xfffffffd
	.align		4
        /*0018*/ 	.word	0x00000000
	.align		4
        /*001c*/ 	.word	0xfffffffc


//--------------------- .text._Z8multiplePfS_S_   --------------------------
	.section	.text._Z8multiplePfS_S_,"ax",@progbits
	.align	128
        .global         _Z8multiplePfS_S_
        .type           _Z8multiplePfS_S_,@function
        .size           _Z8multiplePfS_S_,(.L_x_1 - _Z8multiplePfS_S_)
        .other          _Z8multiplePfS_S_,@"STO_CUDA_ENTRY STV_DEFAULT"
_Z8multiplePfS_S_:
.text._Z8multiplePfS_S_:
[----:B------:R-:W-:Y:S01]  /*0000*/  LDC R1, c[0x0][0x37c] ;  /* 0x0000df00ff017b82 */ /* 0x000fe20000000800 */
[----:B------:R-:W0:Y:S01]  /*0010*/  S2R R0, SR_TID.X ;  /* 0x0000000000007919 */ /* 0x000e220000002100 */
[----:B------:R-:W0:Y:S06]  /*0020*/  LDCU UR6, c[0x0][0x360] ;  /* 0x00006c00ff0677ac */ /* 0x000e2c0008000800 */
[----:B------:R-:W1:Y:S01]  /*0030*/  LDC.64 R2, c[0x0][0x390] ;  /* 0x0000e400ff027b82 */ /* 0x000e620000000a00 */
[----:B------:R-:W0:Y:S01]  /*0040*/  S2R R9, SR_CTAID.X ;  /* 0x0000000000097919 */ /* 0x000e220000002500 */
[----:B------:R-:W2:Y:S01]  /*0050*/  LDCU UR7, c[0x0][0x364] ;  /* 0x00006c80ff0777ac */ /* 0x000ea20008000800 */
[----:B------:R-:W2:Y:S01]  /*0060*/  S2R R8, SR_TID.Y ;  /* 0x0000000000087919 */ /* 0x000ea20000002200 */
[----:B------:R-:W3:Y:S04]  /*0070*/  LDCU.64 UR4, c[0x0][0x358] ;  /* 0x00006b00ff0477ac */ /* 0x000ee80008000a00 */
[----:B------:R-:W4:Y:S01]  /*0080*/  LDC.64 R4, c[0x0][0x380] ;  /* 0x0000e000ff047b82 */ /* 0x000f220000000a00 */
[----:B------:R-:W2:Y:S07]  /*0090*/  S2R R11, SR_CTAID.Y ;  /* 0x00000000000b7919 */ /* 0x000eae0000002600 */
[----:B------:R-:W5:Y:S01]  /*00a0*/  LDC.64 R6, c[0x0][0x388] ;  /* 0x0000e200ff067b82 */ /* 0x000f620000000a00 */
[----:B0-----:R-:W-:-:S05]  /*00b0*/  IMAD R0, R9, UR6, R0 ;  /* 0x0000000609007c24 */ /* 0x001fca000f8e0200 */
[----:B------:R-:W-:Y:S01]  /*00c0*/  LEA R13, R0, R0, 0x1 ;  /* 0x00000000000d7211 */ /* 0x000fe200078e08ff */
[----:B--2---:R-:W-:-:S04]  /*00d0*/  IMAD R9, R11, UR7, R8 ;  /* 0x000000070b097c24 */ /* 0x004fc8000f8e0208 */
[----:B----4-:R-:W-:Y:S01]  /*00e0*/  IMAD.WIDE R4, R13, 0x4, R4 ;  /* 0x000000040d047825 */ /* 0x010fe200078e0204 */
[----:B------:R-:W-:-:S03]  /*00f0*/  LEA R11, R0, R9, 0x1 ;  /* 0x00000009000b7211 */ /* 0x000fc600078e08ff */
[----:B-----5:R-:W-:-:S04]  /*0100*/  IMAD.WIDE.U32 R6, R9, 0x4, R6 ;  /* 0x0000000409067825 */ /* 0x020fc800078e0006 */
[----:B-1----:R-:W-:-:S05]  /*0110*/  IMAD.WIDE R2, R11, 0x4, R2 ;  /* 0x000000040b027825 */ /* 0x002fca00078e0202 */
[----:B---3--:R-:W-:Y:S04]  /*0120*/  STG.E desc[UR4][R2.64], RZ ;  /* 0x000000ff02007986 */ /* 0x008fe8000c101904 */
[----:B------:R-:W2:Y:S04]  /*0130*/  LDG.E R0, desc[UR4][R4.64] ;  /* 0x0000000404007981 */ /* 0x000ea8000c1e1900 */
[----:B------:R-:W2:Y:S02]  /*0140*/  LDG.E R9, desc[UR4][R6.64] ;  /* 0x0000000406097981 */ /* 0x000ea4000c1e1900 */
[----:B--2---:R-:W-:-:S05]  /*0150*/  FFMA R9, R0, R9, RZ ;  /* 0x0000000900097223 */ /* 0x004fca00000000ff */
[----:B------:R-:W-:Y:S04]  /*0160*/  STG.E desc[UR4][R2.64], R9 ;  /* 0x0000000902007986 */ /* 0x000fe8000c101904 */
[----:B------:R-:W2:Y:S04]  /*0170*/  LDG.E R0, desc[UR4][R4.64+0x4] ;  /* 0x0000040404007981 */ /* 0x000ea8000c1e1900 */
[----:B------:R-:W2:Y:S02]  /*0180*/  LDG.E R8, desc[UR4][R6.64+0x8] ;  /* 0x0000080406087981 */ /* 0x000ea4000c1e1900 */
[----:B--2---:R-:W-:-:S05]  /*0190*/  FFMA R11, R0, R8, R9 ;  /* 0x00000008000b7223 */ /* 0x004fca0000000009 */
[----:B------:R-:W-:Y:S04]  /*01a0*/  STG.E desc[UR4][R2.64], R11 ;  /* 0x0000000b02007986 */ /* 0x000fe8000c101904 */
[----:B------:R-:W2:Y:S04]  /*01b0*/  LDG.E R0, desc[UR4][R4.64+0x8] ;  /* 0x0000080404007981 */ /* 0x000ea8000c1e1900 */
[----:B------:R-:W2:Y:S02]  /*01c0*/  LDG.E R8, desc[UR4][R6.64+0x10] ;  /* 0x0000100406087981 */ /* 0x000ea4000c1e1900 */
[----:B--2---:R-:W-:-:S05]  /*01d0*/  FFMA R13, R0, R8, R11 ;  /* 0x00000008000d7223 */ /* 0x004fca000000000b */
[----:B------:R-:W-:Y:S01]  /*01e0*/  STG.E desc[UR4][R2.64], R13 ;  /* 0x0000000d02007986 */ /* 0x000fe2000c101904 */
[----:B------:R-:W-:Y:S05]  /*01f0*/  EXIT ;  /* 0x000000000000794d */ /* 0x000fea0003800000 */
.L_x_0:
[----:B------:R-:W-:-:S00]  /*0200*/  BRA `(.L_x_0) ;  /* 0xfffffffc00fc7947 */ /* 0x000fc0000383ffff */
[----:B------:R-:W-:-:S00]  /*0210*/  NOP ;  /* 0x0000000000007918 */ /* 0x000fc00000000000 */
        /* <DEDUP_REMOVED lines=14> */
.L_x_1:


//--------------------- .nv.shared.reserved.0     --------------------------
	.section	.nv.shared.reserved.0,"aw",@nobits
	.weak		__nv_reservedSMEM_offset_0_alias
	.size		__nv_reservedSMEM_offset_0_alias, 0, 64
	.other		__nv_reservedSMEM_offset_0_alias,@"STO_CUDA_RESERVED_SHARED STV_DEFAULT"
__nv_reservedSMEM_offset_0_alias:
	.zero		0
	.zero		64


//--------------------- .nv.constant0._Z8multiplePfS_S_ --------------------------
	.section	.nv.constant0._Z8multiplePfS_S_,"a",@progbits
	.sectionflags	@""
	.align	4
.nv.constant0._Z8multiplePfS_S_:
	.zero		920


//--------------------- SYMBOLS --------------------------

	.type		.nv.reservedSmem.offset0,@object
	.size		.nv.reservedSmem.offset0,0x4
